//
// Generated by NVIDIA NVVM Compiler
//
// Compiler Build ID: CL-36424714
// Cuda compilation tools, release 13.0, V13.0.88
// Based on NVVM 20.0.0
//

.version 9.0
.target sm_100
.address_size 64

	// .globl	_Z24accumulate_and_transformPfS_i

.visible .entry _Z24accumulate_and_transformPfS_i(
	.param .u64 .ptr .align 1 _Z24accumulate_and_transformPfS_i_param_0,
	.param .u64 .ptr .align 1 _Z24accumulate_and_transformPfS_i_param_1,
	.param .u32 _Z24accumulate_and_transformPfS_i_param_2
)
{
	.reg .pred 	%p<5>;
	.reg .b32 	%r<16>;
	.reg .b32 	%f<11>;
	.reg .b64 	%rd<10>;

	ld.param.u64 	%rd3, [_Z24accumulate_and_transformPfS_i_param_0];
	ld.param.u64 	%rd4, [_Z24accumulate_and_transformPfS_i_param_1];
	ld.param.u32 	%r9, [_Z24accumulate_and_transformPfS_i_param_2];
	cvta.to.global.u64 	%rd1, %rd4;
	mov.u32 	%r10, %ctaid.x;
	mov.u32 	%r1, %ntid.x;
	mov.u32 	%r11, %tid.x;
	mad.lo.s32 	%r15, %r10, %r1, %r11;
	setp.ge.s32 	%p1, %r15, %r9;
	mov.f32 	%f10, 0f00000000;
	@%p1 bra 	$L__BB0_3;
	mov.u32 	%r12, %nctaid.x;
	mul.lo.s32 	%r3, %r1, %r12;
	mov.f32 	%f10, 0f00000000;
	mov.u32 	%r14, %r15;
$L__BB0_2:
	mul.wide.s32 	%rd5, %r14, 4;
	add.s64 	%rd6, %rd1, %rd5;
	ld.global.f32 	%f6, [%rd6];
	add.f32 	%f10, %f10, %f6;
	add.s32 	%r14, %r14, %r3;
	setp.lt.s32 	%p2, %r14, %r9;
	@%p2 bra 	$L__BB0_2;
$L__BB0_3:
	setp.ge.s32 	%p3, %r15, %r9;
	// begin inline asm
	griddepcontrol.launch_dependents;
	// end inline asm
	@%p3 bra 	$L__BB0_6;
	mov.u32 	%r13, %nctaid.x;
	mul.lo.s32 	%r6, %r1, %r13;
	cvta.to.global.u64 	%rd2, %rd3;
$L__BB0_5:
	mul.wide.s32 	%rd7, %r15, 4;
	add.s64 	%rd8, %rd2, %rd7;
	ld.global.nc.f32 	%f7, [%rd8];
	add.f32 	%f8, %f10, %f7;
	add.s64 	%rd9, %rd1, %rd7;
	st.global.f32 	[%rd9], %f8;
	add.s32 	%r15, %r15, %r6;
	setp.lt.s32 	%p4, %r15, %r9;
	@%p4 bra 	$L__BB0_5;
$L__BB0_6:
	ret;

}
	// .globl	_Z21transform_with_offsetPKfPfS0_i
.visible .entry _Z21transform_with_offsetPKfPfS0_i(
	.param .u64 .ptr .align 1 _Z21transform_with_offsetPKfPfS0_i_param_0,
	.param .u64 .ptr .align 1 _Z21transform_with_offsetPKfPfS0_i_param_1,
	.param .u64 .ptr .align 1 _Z21transform_with_offsetPKfPfS0_i_param_2,
	.param .u32 _Z21transform_with_offsetPKfPfS0_i_param_3
)
{
	.reg .pred 	%p<5>;
	.reg .b32 	%r<16>;
	.reg .b32 	%f<12>;
	.reg .b64 	%rd<12>;

	ld.param.u64 	%rd4, [_Z21transform_with_offsetPKfPfS0_i_param_0];
	ld.param.u64 	%rd5, [_Z21transform_with_offsetPKfPfS0_i_param_1];
	ld.param.u64 	%rd6, [_Z21transform_with_offsetPKfPfS0_i_param_2];
	ld.param.u32 	%r9, [_Z21transform_with_offsetPKfPfS0_i_param_3];
	mov.u32 	%r10, %ctaid.x;
	mov.u32 	%r1, %ntid.x;
	mov.u32 	%r11, %tid.x;
	mad.lo.s32 	%r15, %r10, %r1, %r11;
	setp.ge.s32 	%p1, %r15, %r9;
	mov.f32 	%f11, 0f00000000;
	@%p1 bra 	$L__BB1_3;
	mov.u32 	%r12, %nctaid.x;
	mul.lo.s32 	%r3, %r1, %r12;
	cvta.to.global.u64 	%rd1, %rd6;
	mov.f32 	%f11, 0f00000000;
	mov.u32 	%r14, %r15;
$L__BB1_2:
	mul.wide.s32 	%rd7, %r14, 4;
	add.s64 	%rd8, %rd1, %rd7;
	ld.global.nc.f32 	%f6, [%rd8];
	add.f32 	%f11, %f11, %f6;
	add.s32 	%r14, %r14, %r3;
	setp.lt.s32 	%p2, %r14, %r9;
	@%p2 bra 	$L__BB1_2;
$L__BB1_3:
	setp.ge.s32 	%p3, %r15, %r9;
	// begin inline asm
	griddepcontrol.wait;
	// end inline asm
	@%p3 bra 	$L__BB1_6;
	mov.u32 	%r13, %nctaid.x;
	mul.lo.s32 	%r6, %r1, %r13;
	cvta.to.global.u64 	%rd2, %rd4;
	cvta.to.global.u64 	%rd3, %rd5;
$L__BB1_5:
	mul.wide.s32 	%rd9, %r15, 4;
	add.s64 	%rd10, %rd2, %rd9;
	ld.global.nc.f32 	%f7, [%rd10];
	add.f32 	%f8, %f11, %f7;
	add.f32 	%f9, %f8, 0f40000000;
	add.s64 	%rd11, %rd3, %rd9;
	st.global.f32 	[%rd11], %f9;
	add.s32 	%r15, %r15, %r6;
	setp.lt.s32 	%p4, %r15, %r9;
	@%p4 bra 	$L__BB1_5;
$L__BB1_6:
	ret;

}


// ===== COMPILED SASS (sm_100) =====

	.target	sm_100

	.elftype	@"ET_EXEC"


//--------------------- .note.nv.tkinfo           --------------------------
	.section	.note.nv.tkinfo,"",@"SHT_NOTE"
	.sectionflags	@"SHF_NOTE_NV_TKINFO"
	.tkinfo
        /*0018*/ 	.word	0x00000002
        /*0030*/ 	.string	""
        /*0030*/ 	.string	"ptxas"
        /*0030*/ 	.string	"Cuda compilation tools, release 13.0, V13.0.88"
        /*0030*/ 	.string	"Build cuda_13.0.r13.0/compiler.36424714_0"
        /*0030*/ 	.string	"-arch sm_100 -m 64 "



//--------------------- .note.nv.cuinfo           --------------------------
	.section	.note.nv.cuinfo,"",@"SHT_NOTE"
	.sectionflags	@"SHF_NOTE_NV_CUINFO"
        /*0018*/ 	.short	0x0002
        /*001a*/ 	.short	0x0064
        /*001c*/ 	.short	0x0082
	.zero		2


//--------------------- .nv.info                  --------------------------
	.section	.nv.info,"",@"SHT_CUDA_INFO"
	.align	4


	//----- nvinfo : EIATTR_REGCOUNT
	.align		4
        /*0000*/ 	.byte	0x04, 0x2f
        /*0002*/ 	.short	(.L_1 - .L_0)
	.align		4
.L_0:
        /*0004*/ 	.word	index@(_Z24accumulate_and_transformPfS_i)
        /*0008*/ 	.word	0x00000010


	//----- nvinfo : EIATTR_FRAME_SIZE
	.align		4
.L_1:
        /*000c*/ 	.byte	0x04, 0x11
        /*000e*/ 	.short	(.L_3 - .L_2)
	.align		4
.L_2:
        /*0010*/ 	.word	index@(_Z24accumulate_and_transformPfS_i)
        /*0014*/ 	.word	0x00000000


	//----- nvinfo : EIATTR_REGCOUNT
	.align		4
.L_3:
        /*0018*/ 	.byte	0x04, 0x2f
        /*001a*/ 	.short	(.L_5 - .L_4)
	.align		4
.L_4:
        /*001c*/ 	.word	index@(_Z21transform_with_offsetPKfPfS0_i)
        /*0020*/ 	.word	0x00000010


	//----- nvinfo : EIATTR_FRAME_SIZE
	.align		4
.L_5:
        /*0024*/ 	.byte	0x04, 0x11
        /*0026*/ 	.short	(.L_7 - .L_6)
	.align		4
.L_6:
        /*0028*/ 	.word	index@(_Z21transform_with_offsetPKfPfS0_i)
        /*002c*/ 	.word	0x00000000


	//----- nvinfo : EIATTR_MIN_STACK_SIZE
	.align		4
.L_7:
        /*0030*/ 	.byte	0x04, 0x12
        /*0032*/ 	.short	(.L_9 - .L_8)
	.align		4
.L_8:
        /*0034*/ 	.word	index@(_Z21transform_with_offsetPKfPfS0_i)
        /*0038*/ 	.word	0x00000000


	//----- nvinfo : EIATTR_MIN_STACK_SIZE
	.align		4
.L_9:
        /*003c*/ 	.byte	0x04, 0x12
        /*003e*/ 	.short	(.L_11 - .L_10)
	.align		4
.L_10:
        /*0040*/ 	.word	index@(_Z24accumulate_and_transformPfS_i)
        /*0044*/ 	.word	0x00000000
.L_11:


//--------------------- .nv.compat                --------------------------
	.section	.nv.compat,"",@"SHT_CUDA_COMPAT_INFO"
	.align	4
        /*0000*/ 	.byte	0x02, 0x09, 0x00, 0x00, 0x02, 0x02, 0x01, 0x00, 0x02, 0x05, 0x05, 0x00, 0x03, 0x07, 0x01, 0x01
        /*0010*/ 	.byte	0x02, 0x03, 0x00, 0x00, 0x02, 0x06, 0x01, 0x00, 0x04, 0x0b, 0x08, 0x00, 0x09, 0x00, 0x00, 0x00
        /*0020*/ 	.byte	0x00, 0x00, 0x00, 0x00


//--------------------- .nv.info._Z21transform_with_offsetPKfPfS0_i --------------------------
	.section	.nv.info._Z21transform_with_offsetPKfPfS0_i,"",@"SHT_CUDA_INFO"
	.sectionflags	@""
	.align	4


	//----- nvinfo : EIATTR_CUDA_API_VERSION
	.align		4
        /*0000*/ 	.byte	0x04, 0x37
        /*0002*/ 	.short	(.L_13 - .L_12)
.L_12:
        /*0004*/ 	.word	0x00000082


	//----- nvinfo : EIATTR_KPARAM_INFO
	.align		4
.L_13:
        /*0008*/ 	.byte	0x04, 0x17
        /*000a*/ 	.short	(.L_15 - .L_14)
.L_14:
        /*000c*/ 	.word	0x00000000
        /*0010*/ 	.short	0x0003
        /*0012*/ 	.short	0x0018
        /*0014*/ 	.byte	0x00, 0xf0, 0x11, 0x00


	//----- nvinfo : EIATTR_KPARAM_INFO
	.align		4
.L_15:
        /*0018*/ 	.byte	0x04, 0x17
        /*001a*/ 	.short	(.L_17 - .L_16)
.L_16:
        /*001c*/ 	.word	0x00000000
        /*0020*/ 	.short	0x0002
        /*0022*/ 	.short	0x0010
        /*0024*/ 	.byte	0x00, 0xf5, 0x21, 0x00


	//----- nvinfo : EIATTR_KPARAM_INFO
	.align		4
.L_17:
        /*0028*/ 	.byte	0x04, 0x17
        /*002a*/ 	.short	(.L_19 - .L_18)
.L_18:
        /*002c*/ 	.word	0x00000000
        /*0030*/ 	.short	0x0001
        /*0032*/ 	.short	0x0008
        /*0034*/ 	.byte	0x00, 0xf5, 0x21, 0x00


	//----- nvinfo : EIATTR_KPARAM_INFO
	.align		4
.L_19:
        /*0038*/ 	.byte	0x04, 0x17
        /*003a*/ 	.short	(.L_21 - .L_20)
.L_20:
        /*003c*/ 	.word	0x00000000
        /*0040*/ 	.short	0x0000
        /*0042*/ 	.short	0x0000
        /*0044*/ 	.byte	0x00, 0xf5, 0x21, 0x00


	//----- nvinfo : EIATTR_SPARSE_MMA_MASK
	.align		4
.L_21:
        /*0048*/ 	.byte	0x03, 0x50
        /*004a*/ 	.short	0x0000


	//----- nvinfo : EIATTR_MAXREG_COUNT
	.align		4
        /*004c*/ 	.byte	0x03, 0x1b
        /*004e*/ 	.short	0x00ff


	//----- nvinfo : EIATTR_MERCURY_ISA_VERSION
	.align		4
        /*0050*/ 	.byte	0x03, 0x5f
        /*0052*/ 	.short	0x0101


	//----- nvinfo : EIATTR_VRC_CTA_INIT_COUNT
	.align		4
        /*0054*/ 	.byte	0x02, 0x4a
	.zero		1
	.zero		1


	//----- nvinfo : EIATTR_EXIT_INSTR_OFFSETS
	.align		4
        /*0058*/ 	.byte	0x04, 0x1c
        /*005a*/ 	.short	(.L_23 - .L_22)


	//   ....[0]....
.L_22:
        /*005c*/ 	.word	0x00000190


	//   ....[1]....
        /*0060*/ 	.word	0x00000270


	//----- nvinfo : EIATTR_CRS_STACK_SIZE
	.align		4
.L_23:
        /*0064*/ 	.byte	0x04, 0x1e
        /*0066*/ 	.short	(.L_25 - .L_24)
.L_24:
        /*0068*/ 	.word	0x00000000


	//----- nvinfo : EIATTR_CBANK_PARAM_SIZE
	.align		4
.L_25:
        /*006c*/ 	.byte	0x03, 0x19
        /*006e*/ 	.short	0x001c


	//----- nvinfo : EIATTR_PARAM_CBANK
	.align		4
        /*0070*/ 	.byte	0x04, 0x0a
        /*0072*/ 	.short	(.L_27 - .L_26)
	.align		4
.L_26:
        /*0074*/ 	.word	index@(.nv.constant0._Z21transform_with_offsetPKfPfS0_i)
        /*0078*/ 	.short	0x0380
        /*007a*/ 	.short	0x001c


	//----- nvinfo : EIATTR_SW_WAR
	.align		4
.L_27:
        /*007c*/ 	.byte	0x04, 0x36
        /*007e*/ 	.short	(.L_29 - .L_28)
.L_28:
        /*0080*/ 	.word	0x00000008
.L_29:


//--------------------- .nv.info._Z24accumulate_and_transformPfS_i --------------------------
	.section	.nv.info._Z24accumulate_and_transformPfS_i,"",@"SHT_CUDA_INFO"
	.sectionflags	@""
	.align	4


	//----- nvinfo : EIATTR_CUDA_API_VERSION
	.align		4
        /*0000*/ 	.byte	0x04, 0x37
        /*0002*/ 	.short	(.L_31 - .L_30)
.L_30:
        /*0004*/ 	.word	0x00000082


	//----- nvinfo : EIATTR_KPARAM_INFO
	.align		4
.L_31:
        /*0008*/ 	.byte	0x04, 0x17
        /*000a*/ 	.short	(.L_33 - .L_32)
.L_32:
        /*000c*/ 	.word	0x00000000
        /*0010*/ 	.short	0x0002
        /*0012*/ 	.short	0x0010
        /*0014*/ 	.byte	0x00, 0xf0, 0x11, 0x00


	//----- nvinfo : EIATTR_KPARAM_INFO
	.align		4
.L_33:
        /*0018*/ 	.byte	0x04, 0x17
        /*001a*/ 	.short	(.L_35 - .L_34)
.L_34:
        /*001c*/ 	.word	0x00000000
        /*0020*/ 	.short	0x0001
        /*0022*/ 	.short	0x0008
        /*0024*/ 	.byte	0x00, 0xf5, 0x21, 0x00


	//----- nvinfo : EIATTR_KPARAM_INFO
	.align		4
.L_35:
        /*0028*/ 	.byte	0x04, 0x17
        /*002a*/ 	.short	(.L_37 - .L_36)
.L_36:
        /*002c*/ 	.word	0x00000000
        /*0030*/ 	.short	0x0000
        /*0032*/ 	.short	0x0000
        /*0034*/ 	.byte	0x00, 0xf5, 0x21, 0x00


	//----- nvinfo : EIATTR_SPARSE_MMA_MASK
	.align		4
.L_37:
        /*0038*/ 	.byte	0x03, 0x50
        /*003a*/ 	.short	0x0000


	//----- nvinfo : EIATTR_MAXREG_COUNT
	.align		4
        /*003c*/ 	.byte	0x03, 0x1b
        /*003e*/ 	.short	0x00ff


	//----- nvinfo : EIATTR_MERCURY_ISA_VERSION
	.align		4
        /*0040*/ 	.byte	0x03, 0x5f
        /*0042*/ 	.short	0x0101


	//----- nvinfo : EIATTR_VRC_CTA_INIT_COUNT
	.align		4
        /*0044*/ 	.byte	0x02, 0x4a
	.zero		1
	.zero		1


	//----- nvinfo : EIATTR_EXIT_INSTR_OFFSETS
	.align		4
        /*0048*/ 	.byte	0x04, 0x1c
        /*004a*/ 	.short	(.L_39 - .L_38)


	//   ....[0]....
.L_38:
        /*004c*/ 	.word	0x00000190


	//   ....[1]....
        /*0050*/ 	.word	0x00000260


	//----- nvinfo : EIATTR_CRS_STACK_SIZE
	.align		4
.L_39:
        /*0054*/ 	.byte	0x04, 0x1e
        /*0056*/ 	.short	(.L_41 - .L_40)
.L_40:
        /*0058*/ 	.word	0x00000000


	//----- nvinfo : EIATTR_CBANK_PARAM_SIZE
	.align		4
.L_41:
        /*005c*/ 	.byte	0x03, 0x19
        /*005e*/ 	.short	0x0014


	//----- nvinfo : EIATTR_PARAM_CBANK
	.align		4
        /*0060*/ 	.byte	0x04, 0x0a
        /*0062*/ 	.short	(.L_43 - .L_42)
	.align		4
.L_42:
        /*0064*/ 	.word	index@(.nv.constant0._Z24accumulate_and_transformPfS_i)
        /*0068*/ 	.short	0x0380
        /*006a*/ 	.short	0x0014


	//----- nvinfo : EIATTR_SW_WAR
	.align		4
.L_43:
        /*006c*/ 	.byte	0x04, 0x36
        /*006e*/ 	.short	(.L_45 - .L_44)
.L_44:
        /*0070*/ 	.word	0x00000008
.L_45:


//--------------------- .nv.callgraph             --------------------------
	.section	.nv.callgraph,"",@"SHT_CUDA_CALLGRAPH"
	.align	4
	.sectionentsize	8
	.align		4
        /*0000*/ 	.word	0x00000000
	.align		4
        /*0004*/ 	.word	0xffffffff
	.align		4
        /*0008*/ 	.word	0x00000000
	.align		4
        /*000c*/ 	.word	0xfffffffe
	.align		4
        /*0010*/ 	.word	0x00000000
	.align		4
        /*0014*/ 	.word	0xfffffffd
	.align		4
        /*0018*/ 	.word	0x00000000
	.align		4
        /*001c*/ 	.word	0xfffffffc


//--------------------- .text._Z21transform_with_offsetPKfPfS0_i --------------------------
	.section	.text._Z21transform_with_offsetPKfPfS0_i,"ax",@progbits
	.align	128
        .global         _Z21transform_with_offsetPKfPfS0_i
        .type           _Z21transform_with_offsetPKfPfS0_i,@function
        .size           _Z21transform_with_offsetPKfPfS0_i,(.L_x_10 - _Z21transform_with_offsetPKfPfS0_i)
        .other          _Z21transform_with_offsetPKfPfS0_i,@"STO_CUDA_ENTRY STV_DEFAULT"
_Z21transform_with_offsetPKfPfS0_i:
.text._Z21transform_with_offsetPKfPfS0_i:
[----:B------:R-:W-:Y:S01]  /*0000*/  LDC R1, c[0x0][0x37c] ;  /* 0x0000df00ff017b82 */ /* 0x000fe20000000800 */
[----:B------:R-:W0:Y:S07]  /*0010*/  S2R R11, SR_TID.X ;  /* 0x00000000000b7919 */ /* 0x000e2e0000002100 */
[----:B------:R-:W0:Y:S01]  /*0020*/  S2UR UR4, SR_CTAID.X ;  /* 0x00000000000479c3 */ /* 0x000e220000002500 */
[----:B------:R-:W1:Y:S01]  /*0030*/  LDCU UR7, c[0x0][0x398] ;  /* 0x00007300ff0777ac */ /* 0x000e620008000800 */
[----:B------:R-:W-:Y:S01]  /*0040*/  BSSY.RECONVERGENT B0, `(.L_x_0) ;  /* 0x0000013000007945 */ /* 0x000fe20003800200 */
[----:B------:R-:W-:-:S05]  /*0050*/  HFMA2 R0, -RZ, RZ, 0, 0 ;  /* 0x00000000ff007431 */ /* 0x000fca00000001ff */
[----:B------:R-:W0:Y:S02]  /*0060*/  LDC R10, c[0x0][0x360] ;  /* 0x0000d800ff0a7b82 */ /* 0x000e240000000800 */
[----:B0-----:R-:W-:Y:S01]  /*0070*/  IMAD R11, R10, UR4, R11 ;  /* 0x000000040a0b7c24 */ /* 0x001fe2000f8e020b */
[----:B------:R-:W0:Y:S04]  /*0080*/  LDCU.64 UR4, c[0x0][0x358] ;  /* 0x00006b00ff0477ac */ /* 0x000e280008000a00 */
[C---:B-1----:R-:W-:Y:S02]  /*0090*/  ISETP.GE.AND P1, PT, R11.reuse, UR7, PT ;  /* 0x000000070b007c0c */ /* 0x042fe4000bf26270 */
[----:B------:R-:W-:-:S11]  /*00a0*/  ISETP.GE.AND P0, PT, R11, UR7, PT ;  /* 0x000000070b007c0c */ /* 0x000fd6000bf06270 */
[----:B------:R-:W-:Y:S05]  /*00b0*/  @P1 BRA `(.L_x_1) ;  /* 0x00000000002c1947 */ /* 0x000fea0003800000 */
[----:B------:R-:W1:Y:S01]  /*00c0*/  LDC.64 R4, c[0x0][0x390] ;  /* 0x0000e400ff047b82 */ /* 0x000e620000000a00 */
[----:B------:R-:W2:Y:S01]  /*00d0*/  LDCU UR6, c[0x0][0x370] ;  /* 0x00006e00ff0677ac */ /* 0x000ea20008000800 */
[----:B------:R-:W-:Y:S02]  /*00e0*/  MOV R0, RZ ;  /* 0x000000ff00007202 */ /* 0x000fe40000000f00 */
[----:B------:R-:W-:Y:S01]  /*00f0*/  MOV R7, R11 ;  /* 0x0000000b00077202 */ /* 0x000fe20000000f00 */
[----:B--2---:R-:W-:-:S07]  /*0100*/  IMAD R6, R10, UR6, RZ ;  /* 0x000000060a067c24 */ /* 0x004fce000f8e02ff */
.L_x_2:
[----:B-1----:R-:W-:-:S06]  /*0110*/  IMAD.WIDE R2, R7, 0x4, R4 ;  /* 0x0000000407027825 */ /* 0x002fcc00078e0204 */
[----:B0-----:R-:W2:Y:S01]  /*0120*/  LDG.E.CONSTANT R3, desc[UR4][R2.64] ;  /* 0x0000000402037981 */ /* 0x001ea2000c1e9900 */
[----:B------:R-:W-:-:S04]  /*0130*/  IADD3 R7, PT, PT, R6, R7, RZ ;  /* 0x0000000706077210 */ /* 0x000fc80007ffe0ff */
[----:B------:R-:W-:Y:S01]  /*0140*/  ISETP.GE.AND P1, PT, R7, UR7, PT ;  /* 0x0000000707007c0c */ /* 0x000fe2000bf26270 */
[----:B--2---:R-:W-:-:S12]  /*0150*/  FADD R0, R3, R0 ;  /* 0x0000000003007221 */ /* 0x004fd80000000000 */
[----:B------:R-:W-:Y:S05]  /*0160*/  @!P1 BRA `(.L_x_2) ;  /* 0xfffffffc00e89947 */ /* 0x000fea000383ffff */
.L_x_1:
[----:B0-----:R-:W-:Y:S05]  /*0170*/  BSYNC.RECONVERGENT B0 ;  /* 0x0000000000007941 */ /* 0x001fea0003800200 */
.L_x_0:
[----:B------:R-:W-:Y:S01]  /*0180*/  ACQBULK ;  /* 0x000000000000782e */ /* 0x000fe20000000000 */
[----:B------:R-:W-:Y:S05]  /*0190*/  @P0 EXIT ;  /* 0x000000000000094d */ /* 0x000fea0003800000 */
[----:B------:R-:W0:Y:S01]  /*01a0*/  LDC.64 R6, c[0x0][0x380] ;  /* 0x0000e000ff067b82 */ /* 0x000e220000000a00 */
[----:B------:R-:W1:Y:S07]  /*01b0*/  LDCU UR6, c[0x0][0x370] ;  /* 0x00006e00ff0677ac */ /* 0x000e6e0008000800 */
[----:B------:R-:W2:Y:S01]  /*01c0*/  LDC.64 R8, c[0x0][0x388] ;  /* 0x0000e200ff087b82 */ /* 0x000ea20000000a00 */
[----:B-1----:R-:W-:-:S07]  /*01d0*/  IMAD R10, R10, UR6, RZ ;  /* 0x000000060a0a7c24 */ /* 0x002fce000f8e02ff */
.L_x_3:
[----:B0-----:R-:W-:-:S06]  /*01e0*/  IMAD.WIDE R2, R11, 0x4, R6 ;  /* 0x000000040b027825 */ /* 0x001fcc00078e0206 */
[----:B------:R-:W3:Y:S01]  /*01f0*/  LDG.E.CONSTANT R3, desc[UR4][R2.64] ;  /* 0x0000000402037981 */ /* 0x000ee2000c1e9900 */
[----:B-12---:R-:W-:Y:S01]  /*0200*/  IMAD.WIDE R4, R11, 0x4, R8 ;  /* 0x000000040b047825 */ /* 0x006fe200078e0208 */
[----:B------:R-:W-:-:S04]  /*0210*/  IADD3 R11, PT, PT, R10, R11, RZ ;  /* 0x0000000b0a0b7210 */ /* 0x000fc80007ffe0ff */
[----:B------:R-:W-:Y:S01]  /*0220*/  ISETP.GE.AND P0, PT, R11, UR7, PT ;  /* 0x000000070b007c0c */ /* 0x000fe2000bf06270 */
[----:B---3--:R-:W-:-:S04]  /*0230*/  FADD R12, R3, R0 ;  /* 0x00000000030c7221 */ /* 0x008fc80000000000 */
[----:B------:R-:W-:-:S05]  /*0240*/  FADD R13, R12, 2 ;  /* 0x400000000c0d7421 */ /* 0x000fca0000000000 */
[----:B------:R1:W-:Y:S03]  /*0250*/  STG.E desc[UR4][R4.64], R13 ;  /* 0x0000000d04007986 */ /* 0x0003e6000c101904 */
[----:B------:R-:W-:Y:S05]  /*0260*/  @!P0 BRA `(.L_x_3) ;  /* 0xfffffffc00dc8947 */ /* 0x000fea000383ffff */
[----:B------:R-:W-:Y:S05]  /*0270*/  EXIT ;  /* 0x000000000000794d */ /* 0x000fea0003800000 */
.L_x_4:
[----:B------:R-:W-:-:S00]  /*0280*/  BRA `(.L_x_4) ;  /* 0xfffffffc00fc7947 */ /* 0x000fc0000383ffff */
[----:B------:R-:W-:-:S00]  /*0290*/  NOP ;  /* 0x0000000000007918 */ /* 0x000fc00000000000 */
        /* <DEDUP_REMOVED lines=14> */
.L_x_10:


//--------------------- .text._Z24accumulate_and_transformPfS_i --------------------------
	.section	.text._Z24accumulate_and_transformPfS_i,"ax",@progbits
	.align	128
        .global         _Z24accumulate_and_transformPfS_i
        .type           _Z24accumulate_and_transformPfS_i,@function
        .size           _Z24accumulate_and_transformPfS_i,(.L_x_11 - _Z24accumulate_and_transformPfS_i)
        .other          _Z24accumulate_and_transformPfS_i,@"STO_CUDA_ENTRY STV_DEFAULT"
_Z24accumulate_and_transformPfS_i:
.text._Z24accumulate_and_transformPfS_i:
        /* <DEDUP_REMOVED lines=17> */
.L_x_7:
[----:B-1----:R-:W-:-:S06]  /*0110*/  IMAD.WIDE R2, R7, 0x4, R4 ;  /* 0x0000000407027825 */ /* 0x002fcc00078e0204 */
[----:B0-----:R-:W2:Y:S01]  /*0120*/  LDG.E R3, desc[UR4][R2.64] ;  /* 0x0000000402037981 */ /* 0x001ea2000c1e1900 */
[----:B------:R-:W-:-:S04]  /*0130*/  IADD3 R7, PT, PT, R6, R7, RZ ;  /* 0x0000000706077210 */ /* 0x000fc80007ffe0ff */
[----:B------:R-:W-:Y:S01]  /*0140*/  ISETP.GE.AND P1, PT, R7, UR7, PT ;  /* 0x0000000707007c0c */ /* 0x000fe2000bf26270 */
[----:B--2---:R-:W-:-:S12]  /*0150*/  FADD R0, R3, R0 ;  /* 0x0000000003007221 */ /* 0x004fd80000000000 */
[----:B------:R-:W-:Y:S05]  /*0160*/  @!P1 BRA `(.L_x_7) ;  /* 0xfffffffc00e89947 */ /* 0x000fea000383ffff */
.L_x_6:
[----:B0-----:R-:W-:Y:S05]  /*0170*/  BSYNC.RECONVERGENT B0 ;  /* 0x0000000000007941 */ /* 0x001fea0003800200 */
.L_x_5:
[----:B------:R-:W-:Y:S01]  /*0180*/  PREEXIT ;  /* 0x000000000000782d */ /* 0x000fe20000000000 */
[----:B------:R-:W-:Y:S05]  /*0190*/  @P0 EXIT ;  /* 0x000000000000094d */ /* 0x000fea0003800000 */
[----:B------:R-:W0:Y:S01]  /*01a0*/  LDC.64 R6, c[0x0][0x380] ;  /* 0x0000e000ff067b82 */ /* 0x000e220000000a00 */
[----:B------:R-:W1:Y:S07]  /*01b0*/  LDCU UR6, c[0x0][0x370] ;  /* 0x00006e00ff0677ac */ /* 0x000e6e0008000800 */
[----:B------:R-:W2:Y:S01]  /*01c0*/  LDC.64 R8, c[0x0][0x388] ;  /* 0x0000e200ff087b82 */ /* 0x000ea20000000a00 */
[----:B-1----:R-:W-:-:S07]  /*01d0*/  IMAD R10, R10, UR6, RZ ;  /* 0x000000060a0a7c24 */ /* 0x002fce000f8e02ff */
.L_x_8:
[----:B0-----:R-:W-:-:S06]  /*01e0*/  IMAD.WIDE R2, R11, 0x4, R6 ;  /* 0x000000040b027825 */ /* 0x001fcc00078e0206 */
[----:B------:R-:W3:Y:S01]  /*01f0*/  LDG.E.CONSTANT R3, desc[UR4][R2.64] ;  /* 0x0000000402037981 */ /* 0x000ee2000c1e9900 */
[----:B-12---:R-:W-:Y:S01]  /*0200*/  IMAD.WIDE R4, R11, 0x4, R8 ;  /* 0x000000040b047825 */ /* 0x006fe200078e0208 */
[----:B------:R-:W-:-:S04]  /*0210*/  IADD3 R11, PT, PT, R10, R11, RZ ;  /* 0x0000000b0a0b7210 */ /* 0x000fc80007ffe0ff */
[----:B------:R-:W-:Y:S01]  /*0220*/  ISETP.GE.AND P0, PT, R11, UR7, PT ;  /* 0x000000070b007c0c */ /* 0x000fe2000bf06270 */
[----:B---3--:R-:W-:-:S05]  /*0230*/  FADD R13, R3, R0 ;  /* 0x00000000030d7221 */ /* 0x008fca0000000000 */
[----:B------:R1:W-:Y:S07]  /*0240*/  STG.E desc[UR4][R4.64], R13 ;  /* 0x0000000d04007986 */ /* 0x0003ee000c101904 */
[----:B------:R-:W-:Y:S05]  /*0250*/  @!P0 BRA `(.L_x_8) ;  /* 0xfffffffc00e08947 */ /* 0x000fea000383ffff */
[----:B------:R-:W-:Y:S05]  /*0260*/  EXIT ;  /* 0x000000000000794d */ /* 0x000fea0003800000 */
.L_x_9:
        /* <DEDUP_REMOVED lines=9> */
.L_x_11:


//--------------------- .nv.shared.reserved.0     --------------------------
	.section	.nv.shared.reserved.0,"aw",@nobits
	.weak		__nv_reservedSMEM_offset_0_alias
	.size		__nv_reservedSMEM_offset_0_alias, 0, 64
	.other		__nv_reservedSMEM_offset_0_alias,@"STO_CUDA_RESERVED_SHARED STV_DEFAULT"
__nv_reservedSMEM_offset_0_alias:
	.zero		0
	.zero		64


//--------------------- .nv.constant0._Z21transform_with_offsetPKfPfS0_i --------------------------
	.section	.nv.constant0._Z21transform_with_offsetPKfPfS0_i,"a",@progbits
	.sectionflags	@""
	.align	4
.nv.constant0._Z21transform_with_offsetPKfPfS0_i:
	.zero		924


//--------------------- .nv.constant0._Z24accumulate_and_transformPfS_i --------------------------
	.section	.nv.constant0._Z24accumulate_and_transformPfS_i,"a",@progbits
	.sectionflags	@""
	.align	4
.nv.constant0._Z24accumulate_and_transformPfS_i:
	.zero		916


//--------------------- SYMBOLS --------------------------

	.type		.nv.reservedSmem.offset0,@object
	.size		.nv.reservedSmem.offset0,0x4
